//
// Generated by NVIDIA NVVM Compiler
//
// Compiler Build ID: CL-36424714
// Cuda compilation tools, release 13.0, V13.0.88
// Based on NVVM 20.0.0
//

.version 9.0
.target sm_100
.address_size 64

	// .globl	default_function_kernel

.visible .entry default_function_kernel(
	.param .u64 .ptr .align 1 default_function_kernel_param_0,
	.param .u64 .ptr .align 1 default_function_kernel_param_1
)
.maxntid 51
{
	.reg .b32 	%r<4>;
	.reg .b32 	%f<17>;
	.reg .b64 	%rd<8>;

	ld.param.u64 	%rd1, [default_function_kernel_param_0];
	ld.param.u64 	%rd2, [default_function_kernel_param_1];
	cvta.to.global.u64 	%rd3, %rd1;
	cvta.to.global.u64 	%rd4, %rd2;
	mov.u32 	%r1, %ctaid.x;
	mov.u32 	%r2, %tid.x;
	mad.lo.s32 	%r3, %r1, 51, %r2;
	mul.wide.u32 	%rd5, %r3, 4;
	add.s64 	%rd6, %rd4, %rd5;
	ld.global.nc.f32 	%f1, [%rd6];
	min.f32 	%f2, %f1, 0f40800000;
	max.f32 	%f3, %f2, 0fC0800000;
	mul.f32 	%f4, %f3, %f3;
	fma.rn.f32 	%f5, %f4, 0fAF95DF0A, 0f32EDFFEB;
	fma.rn.f32 	%f6, %f4, %f5, 0fB60CFF51;
	fma.rn.f32 	%f7, %f4, %f6, 0fB86EC2D1;
	fma.rn.f32 	%f8, %f4, %f7, 0fBA40AC62;
	fma.rn.f32 	%f9, %f4, %f8, 0fBB41A1F6;
	fma.rn.f32 	%f10, %f4, %f9, 0fBC83DBD2;
	mul.f32 	%f11, %f3, %f10;
	fma.rn.f32 	%f12, %f4, 0fB77460CB, 0fB95FBD26;
	fma.rn.f32 	%f13, %f4, %f12, 0fBADC924E;
	fma.rn.f32 	%f14, %f4, %f13, 0fBBF19BF7;
	fma.rn.f32 	%f15, %f4, %f14, 0fBC69B6A8;
	div.rn.f32 	%f16, %f11, %f15;
	add.s64 	%rd7, %rd3, %rd5;
	st.global.f32 	[%rd7], %f16;
	ret;

}


// ===== COMPILED SASS (sm_100) =====

	.target	sm_100

	.elftype	@"ET_EXEC"


//--------------------- .note.nv.tkinfo           --------------------------
	.section	.note.nv.tkinfo,"",@"SHT_NOTE"
	.sectionflags	@"SHF_NOTE_NV_TKINFO"
	.tkinfo
        /*0018*/ 	.word	0x00000002
        /*0030*/ 	.string	""
        /*0030*/ 	.string	"ptxas"
        /*0030*/ 	.string	"Cuda compilation tools, release 13.0, V13.0.88"
        /*0030*/ 	.string	"Build cuda_13.0.r13.0/compiler.36424714_0"
        /*0030*/ 	.string	"-arch sm_100 -m 64 "



//--------------------- .note.nv.cuinfo           --------------------------
	.section	.note.nv.cuinfo,"",@"SHT_NOTE"
	.sectionflags	@"SHF_NOTE_NV_CUINFO"
        /*0018*/ 	.short	0x0002
        /*001a*/ 	.short	0x0064
        /*001c*/ 	.short	0x0082
	.zero		2


//--------------------- .nv.info                  --------------------------
	.section	.nv.info,"",@"SHT_CUDA_INFO"
	.align	4


	//----- nvinfo : EIATTR_REGCOUNT
	.align		4
        /*0000*/ 	.byte	0x04, 0x2f
        /*0002*/ 	.short	(.L_1 - .L_0)
	.align		4
.L_0:
        /*0004*/ 	.word	index@(default_function_kernel)
        /*0008*/ 	.word	0x00000010


	//----- nvinfo : EIATTR_FRAME_SIZE
	.align		4
.L_1:
        /*000c*/ 	.byte	0x04, 0x11
        /*000e*/ 	.short	(.L_3 - .L_2)
	.align		4
.L_2:
        /*0010*/ 	.word	index@($__internal_0_$__cuda_sm3x_div_rn_noftz_f32_slowpath)
        /*0014*/ 	.word	0x00000000


	//----- nvinfo : EIATTR_FRAME_SIZE
	.align		4
.L_3:
        /*0018*/ 	.byte	0x04, 0x11
        /*001a*/ 	.short	(.L_5 - .L_4)
	.align		4
.L_4:
        /*001c*/ 	.word	index@(default_function_kernel)
        /*0020*/ 	.word	0x00000000


	//----- nvinfo : EIATTR_MIN_STACK_SIZE
	.align		4
.L_5:
        /*0024*/ 	.byte	0x04, 0x12
        /*0026*/ 	.short	(.L_7 - .L_6)
	.align		4
.L_6:
        /*0028*/ 	.word	index@(default_function_kernel)
        /*002c*/ 	.word	0x00000000
.L_7:


//--------------------- .nv.compat                --------------------------
	.section	.nv.compat,"",@"SHT_CUDA_COMPAT_INFO"
	.align	4
        /*0000*/ 	.byte	0x02, 0x09, 0x00, 0x00, 0x02, 0x02, 0x01, 0x00, 0x02, 0x05, 0x05, 0x00, 0x03, 0x07, 0x01, 0x01
        /*0010*/ 	.byte	0x02, 0x03, 0x00, 0x00, 0x02, 0x06, 0x01, 0x00, 0x04, 0x0b, 0x08, 0x00, 0x01, 0x00, 0x00, 0x00
        /*0020*/ 	.byte	0x00, 0x00, 0x00, 0x00


//--------------------- .nv.info.default_function_kernel --------------------------
	.section	.nv.info.default_function_kernel,"",@"SHT_CUDA_INFO"
	.sectionflags	@""
	.align	4


	//----- nvinfo : EIATTR_CUDA_API_VERSION
	.align		4
        /*0000*/ 	.byte	0x04, 0x37
        /*0002*/ 	.short	(.L_9 - .L_8)
.L_8:
        /*0004*/ 	.word	0x00000082


	//----- nvinfo : EIATTR_KPARAM_INFO
	.align		4
.L_9:
        /*0008*/ 	.byte	0x04, 0x17
        /*000a*/ 	.short	(.L_11 - .L_10)
.L_10:
        /*000c*/ 	.word	0x00000000
        /*0010*/ 	.short	0x0001
        /*0012*/ 	.short	0x0008
        /*0014*/ 	.byte	0x00, 0xf5, 0x21, 0x00


	//----- nvinfo : EIATTR_KPARAM_INFO
	.align		4
.L_11:
        /*0018*/ 	.byte	0x04, 0x17
        /*001a*/ 	.short	(.L_13 - .L_12)
.L_12:
        /*001c*/ 	.word	0x00000000
        /*0020*/ 	.short	0x0000
        /*0022*/ 	.short	0x0000
        /*0024*/ 	.byte	0x00, 0xf5, 0x21, 0x00


	//----- nvinfo : EIATTR_SPARSE_MMA_MASK
	.align		4
.L_13:
        /*0028*/ 	.byte	0x03, 0x50
        /*002a*/ 	.short	0x0000


	//----- nvinfo : EIATTR_MAXREG_COUNT
	.align		4
        /*002c*/ 	.byte	0x03, 0x1b
        /*002e*/ 	.short	0x00ff


	//----- nvinfo : EIATTR_MERCURY_ISA_VERSION
	.align		4
        /*0030*/ 	.byte	0x03, 0x5f
        /*0032*/ 	.short	0x0101


	//----- nvinfo : EIATTR_VRC_CTA_INIT_COUNT
	.align		4
        /*0034*/ 	.byte	0x02, 0x4a
	.zero		1
	.zero		1


	//----- nvinfo : EIATTR_EXIT_INSTR_OFFSETS
	.align		4
        /*0038*/ 	.byte	0x04, 0x1c
        /*003a*/ 	.short	(.L_15 - .L_14)


	//   ....[0]....
.L_14:
        /*003c*/ 	.word	0x00000280


	//----- nvinfo : EIATTR_MAX_THREADS
	.align		4
.L_15:
        /*0040*/ 	.byte	0x04, 0x05
        /*0042*/ 	.short	(.L_17 - .L_16)
.L_16:
        /*0044*/ 	.word	0x00000033
        /*0048*/ 	.word	0x00000001
        /*004c*/ 	.word	0x00000001


	//----- nvinfo : EIATTR_CRS_STACK_SIZE
	.align		4
.L_17:
        /*0050*/ 	.byte	0x04, 0x1e
        /*0052*/ 	.short	(.L_19 - .L_18)
.L_18:
        /*0054*/ 	.word	0x00000000


	//----- nvinfo : EIATTR_CBANK_PARAM_SIZE
	.align		4
.L_19:
        /*0058*/ 	.byte	0x03, 0x19
        /*005a*/ 	.short	0x0010


	//----- nvinfo : EIATTR_PARAM_CBANK
	.align		4
        /*005c*/ 	.byte	0x04, 0x0a
        /*005e*/ 	.short	(.L_21 - .L_20)
	.align		4
.L_20:
        /*0060*/ 	.word	index@(.nv.constant0.default_function_kernel)
        /*0064*/ 	.short	0x0380
        /*0066*/ 	.short	0x0010


	//----- nvinfo : EIATTR_SW_WAR
	.align		4
.L_21:
        /*0068*/ 	.byte	0x04, 0x36
        /*006a*/ 	.short	(.L_23 - .L_22)
.L_22:
        /*006c*/ 	.word	0x00000008
.L_23:


//--------------------- .nv.callgraph             --------------------------
	.section	.nv.callgraph,"",@"SHT_CUDA_CALLGRAPH"
	.align	4
	.sectionentsize	8
	.align		4
        /*0000*/ 	.word	0x00000000
	.align		4
        /*0004*/ 	.word	0xffffffff
	.align		4
        /*0008*/ 	.word	0x00000000
	.align		4
        /*000c*/ 	.word	0xfffffffe
	.align		4
        /*0010*/ 	.word	0x00000000
	.align		4
        /*0014*/ 	.word	0xfffffffd
	.align		4
        /*0018*/ 	.word	0x00000000
	.align		4
        /*001c*/ 	.word	0xfffffffc


//--------------------- .text.default_function_kernel --------------------------
	.section	.text.default_function_kernel,"ax",@progbits
	.align	128
        .global         default_function_kernel
        .type           default_function_kernel,@function
        .size           default_function_kernel,(.L_x_14 - default_function_kernel)
        .other          default_function_kernel,@"STO_CUDA_ENTRY STV_DEFAULT"
default_function_kernel:
.text.default_function_kernel:
[----:B------:R-:W-:Y:S01]  /*0000*/  LDC R1, c[0x0][0x37c] ;  /* 0x0000df00ff017b82 */ /* 0x000fe20000000800 */
[----:B------:R-:W0:Y:S07]  /*0010*/  S2R R2, SR_CTAID.X ;  /* 0x0000000000027919 */ /* 0x000e2e0000002500 */
[----:B------:R-:W1:Y:S01]  /*0020*/  LDC.64 R4, c[0x0][0x388] ;  /* 0x0000e200ff047b82 */ /* 0x000e620000000a00 */
[----:B------:R-:W2:Y:S01]  /*0030*/  LDCU.64 UR4, c[0x0][0x358] ;  /* 0x00006b00ff0477ac */ /* 0x000ea20008000a00 */
[----:B------:R-:W0:Y:S02]  /*0040*/  S2R R3, SR_TID.X ;  /* 0x0000000000037919 */ /* 0x000e240000002100 */
[----:B0-----:R-:W-:-:S04]  /*0050*/  IMAD R2, R2, 0x33, R3 ;  /* 0x0000003302027824 */ /* 0x001fc800078e0203 */
[----:B-1----:R-:W-:-:S06]  /*0060*/  IMAD.WIDE.U32 R4, R2, 0x4, R4 ;  /* 0x0000000402047825 */ /* 0x002fcc00078e0004 */
[----:B--2---:R-:W2:Y:S01]  /*0070*/  LDG.E.CONSTANT R4, desc[UR4][R4.64] ;  /* 0x0000000404047981 */ /* 0x004ea2000c1e9900 */
[----:B------:R-:W-:Y:S01]  /*0080*/  IMAD.MOV.U32 R6, RZ, RZ, 0x377460cb ;  /* 0x377460cbff067424 */ /* 0x000fe200078e00ff */
[----:B------:R-:W-:Y:S01]  /*0090*/  BSSY.RECONVERGENT B0, `(.L_x_0) ;  /* 0x000001b000007945 */ /* 0x000fe20003800200 */
[----:B------:R-:W-:Y:S01]  /*00a0*/  IMAD.MOV.U32 R10, RZ, RZ, 0x2f95df0a ;  /* 0x2f95df0aff0a7424 */ /* 0x000fe200078e00ff */
[----:B--2---:R-:W-:-:S04]  /*00b0*/  FMNMX R0, R4, 4, PT ;  /* 0x4080000004007809 */ /* 0x004fc80003800000 */
[----:B------:R-:W-:-:S05]  /*00c0*/  FMNMX R0, R0, -4, !PT ;  /* 0xc080000000007809 */ /* 0x000fca0007800000 */
[----:B------:R-:W-:-:S04]  /*00d0*/  FMUL R3, R0, R0 ;  /* 0x0000000000037220 */ /* 0x000fc80000400000 */
[----:B------:R-:W-:-:S04]  /*00e0*/  FFMA R6, R3, -R6, -0.0002133740053977817297 ;  /* 0xb95fbd2603067423 */ /* 0x000fc80000000806 */
[----:B------:R-:W-:-:S04]  /*00f0*/  FFMA R6, R3, R6, -0.0016828270163387060165 ;  /* 0xbadc924e03067423 */ /* 0x000fc80000000006 */
[C---:B------:R-:W-:Y:S01]  /*0100*/  FFMA R8, R3.reuse, R6, -0.0073733287863433361053 ;  /* 0xbbf19bf703087423 */ /* 0x040fe20000000006 */
[----:B------:R-:W-:-:S03]  /*0110*/  FFMA R6, R3, -R10, 2.7706809291316858435e-08 ;  /* 0x32edffeb03067423 */ /* 0x000fc6000000080a */
[C---:B------:R-:W-:Y:S01]  /*0120*/  FFMA R7, R3.reuse, R8, -0.014264740049839019775 ;  /* 0xbc69b6a803077423 */ /* 0x040fe20000000008 */
[----:B------:R-:W-:-:S03]  /*0130*/  FFMA R6, R3, R6, -2.1010239379393169656e-06 ;  /* 0xb60cff5103067423 */ /* 0x000fc60000000006 */
[----:B------:R-:W0:Y:S01]  /*0140*/  MUFU.RCP R4, R7 ;  /* 0x0000000700047308 */ /* 0x000e220000001000 */
[----:B------:R-:W-:-:S04]  /*0150*/  FFMA R6, R3, R6, -5.692505874321796e-05 ;  /* 0xb86ec2d103067423 */ /* 0x000fc80000000006 */
[----:B------:R-:W-:-:S04]  /*0160*/  FFMA R6, R3, R6, -0.00073499057907611131668 ;  /* 0xba40ac6203067423 */ /* 0x000fc80000000006 */
[----:B------:R-:W-:-:S04]  /*0170*/  FFMA R6, R3, R6, -0.0029545999132096767426 ;  /* 0xbb41a1f603067423 */ /* 0x000fc80000000006 */
[----:B------:R-:W-:-:S04]  /*0180*/  FFMA R3, R3, R6, -0.016096029430627822876 ;  /* 0xbc83dbd203037423 */ /* 0x000fc80000000006 */
[----:B------:R-:W-:Y:S01]  /*0190*/  FMUL R0, R0, R3 ;  /* 0x0000000300007220 */ /* 0x000fe20000400000 */
[----:B0-----:R-:W-:-:S03]  /*01a0*/  FFMA R5, -R7, R4, 1 ;  /* 0x3f80000007057423 */ /* 0x001fc60000000104 */
[----:B------:R-:W0:Y:S01]  /*01b0*/  FCHK P0, R0, R7 ;  /* 0x0000000700007302 */ /* 0x000e220000000000 */
[----:B------:R-:W-:-:S04]  /*01c0*/  FFMA R5, R4, R5, R4 ;  /* 0x0000000504057223 */ /* 0x000fc80000000004 */
[----:B------:R-:W-:-:S04]  /*01d0*/  FFMA R4, R0, R5, RZ ;  /* 0x0000000500047223 */ /* 0x000fc800000000ff */
[----:B------:R-:W-:-:S04]  /*01e0*/  FFMA R3, -R7, R4, R0 ;  /* 0x0000000407037223 */ /* 0x000fc80000000100 */
[----:B------:R-:W-:Y:S01]  /*01f0*/  FFMA R9, R5, R3, R4 ;  /* 0x0000000305097223 */ /* 0x000fe20000000004 */
[----:B0-----:R-:W-:Y:S06]  /*0200*/  @!P0 BRA `(.L_x_1) ;  /* 0x00000000000c8947 */ /* 0x001fec0003800000 */
[----:B------:R-:W-:-:S07]  /*0210*/  MOV R4, 0x230 ;  /* 0x0000023000047802 */ /* 0x000fce0000000f00 */
[----:B------:R-:W-:Y:S05]  /*0220*/  CALL.REL.NOINC `($__internal_0_$__cuda_sm3x_div_rn_noftz_f32_slowpath) ;  /* 0x0000000000187944 */ /* 0x000fea0003c00000 */
[----:B------:R-:W-:-:S07]  /*0230*/  IMAD.MOV.U32 R9, RZ, RZ, R0 ;  /* 0x000000ffff097224 */ /* 0x000fce00078e0000 */
.L_x_1:
[----:B------:R-:W-:Y:S05]  /*0240*/  BSYNC.RECONVERGENT B0 ;  /* 0x0000000000007941 */ /* 0x000fea0003800200 */
.L_x_0:
[----:B------:R-:W0:Y:S02]  /*0250*/  LDC.64 R4, c[0x0][0x380] ;  /* 0x0000e000ff047b82 */ /* 0x000e240000000a00 */
[----:B0-----:R-:W-:-:S05]  /*0260*/  IMAD.WIDE.U32 R2, R2, 0x4, R4 ;  /* 0x0000000402027825 */ /* 0x001fca00078e0004 */
[----:B------:R-:W-:Y:S01]  /*0270*/  STG.E desc[UR4][R2.64], R9 ;  /* 0x0000000902007986 */ /* 0x000fe2000c101904 */
[----:B------:R-:W-:Y:S05]  /*0280*/  EXIT ;  /* 0x000000000000794d */ /* 0x000fea0003800000 */
        .weak           $__internal_0_$__cuda_sm3x_div_rn_noftz_f32_slowpath
        .type           $__internal_0_$__cuda_sm3x_div_rn_noftz_f32_slowpath,@function
        .size           $__internal_0_$__cuda_sm3x_div_rn_noftz_f32_slowpath,(.L_x_14 - $__internal_0_$__cuda_sm3x_div_rn_noftz_f32_slowpath)
$__internal_0_$__cuda_sm3x_div_rn_noftz_f32_slowpath:
[----:B------:R-:W-:Y:S01]  /*0290*/  SHF.R.U32.HI R5, RZ, 0x17, R7 ;  /* 0x00000017ff057819 */ /* 0x000fe20000011607 */
[----:B------:R-:W-:Y:S01]  /*02a0*/  BSSY.RECONVERGENT B1, `(.L_x_2) ;  /* 0x0000064000017945 */ /* 0x000fe20003800200 */
[----:B------:R-:W-:Y:S02]  /*02b0*/  SHF.R.U32.HI R3, RZ, 0x17, R0 ;  /* 0x00000017ff037819 */ /* 0x000fe40000011600 */
[----:B------:R-:W-:Y:S02]  /*02c0*/  LOP3.LUT R6, R5, 0xff, RZ, 0xc0, !PT ;  /* 0x000000ff05067812 */ /* 0x000fe400078ec0ff */
[----:B------:R-:W-:Y:S02]  /*02d0*/  LOP3.LUT R5, R3, 0xff, RZ, 0xc0, !PT ;  /* 0x000000ff03057812 */ /* 0x000fe400078ec0ff */
[----:B------:R-:W-:Y:S01]  /*02e0*/  MOV R8, R0 ;  /* 0x0000000000087202 */ /* 0x000fe20000000f00 */
[----:B------:R-:W-:Y:S02]  /*02f0*/  VIADD R11, R6, 0xffffffff ;  /* 0xffffffff060b7836 */ /* 0x000fe40000000000 */
[----:B------:R-:W-:-:S03]  /*0300*/  VIADD R10, R5, 0xffffffff ;  /* 0xffffffff050a7836 */ /* 0x000fc60000000000 */
[----:B------:R-:W-:-:S04]  /*0310*/  ISETP.GT.U32.AND P0, PT, R11, 0xfd, PT ;  /* 0x000000fd0b00780c */ /* 0x000fc80003f04070 */
[----:B------:R-:W-:-:S13]  /*0320*/  ISETP.GT.U32.OR P0, PT, R10, 0xfd, P0 ;  /* 0x000000fd0a00780c */ /* 0x000fda0000704470 */
[----:B------:R-:W-:Y:S01]  /*0330*/  @!P0 IMAD.MOV.U32 R9, RZ, RZ, RZ ;  /* 0x000000ffff098224 */ /* 0x000fe200078e00ff */
[----:B------:R-:W-:Y:S06]  /*0340*/  @!P0 BRA `(.L_x_3) ;  /* 0x0000000000608947 */ /* 0x000fec0003800000 */
[----:B------:R-:W-:Y:S01]  /*0350*/  FSETP.GTU.FTZ.AND P0, PT, |R0|, +INF , PT ;  /* 0x7f8000000000780b */ /* 0x000fe20003f1c200 */
[----:B------:R-:W-:Y:S01]  /*0360*/  IMAD.MOV.U32 R3, RZ, RZ, R7 ;  /* 0x000000ffff037224 */ /* 0x000fe200078e0007 */
[----:B------:R-:W-:-:S04]  /*0370*/  FSETP.GTU.FTZ.AND P1, PT, |R7|, +INF , PT ;  /* 0x7f8000000700780b */ /* 0x000fc80003f3c200 */
[----:B------:R-:W-:-:S13]  /*0380*/  PLOP3.LUT P0, PT, P0, P1, PT, 0xf8, 0x8f ;  /* 0x00000000008f781c */ /* 0x000fda0000703f70 */
[----:B------:R-:W-:Y:S05]  /*0390*/  @P0 BRA `(.L_x_4) ;  /* 0x00000004004c0947 */ /* 0x000fea0003800000 */
[----:B------:R-:W-:-:S13]  /*03a0*/  LOP3.LUT P0, RZ, R7, 0x7fffffff, R8, 0xc8, !PT ;  /* 0x7fffffff07ff7812 */ /* 0x000fda000780c808 */
[----:B------:R-:W-:Y:S05]  /*03b0*/  @!P0 BRA `(.L_x_5) ;  /* 0x00000004003c8947 */ /* 0x000fea0003800000 */
[C---:B------:R-:W-:Y:S02]  /*03c0*/  FSETP.NEU.FTZ.AND P2, PT, |R0|.reuse, +INF , PT ;  /* 0x7f8000000000780b */ /* 0x040fe40003f5d200 */
[----:B------:R-:W-:Y:S02]  /*03d0*/  FSETP.NEU.FTZ.AND P1, PT, |R3|, +INF , PT ;  /* 0x7f8000000300780b */ /* 0x000fe40003f3d200 */
[----:B------:R-:W-:-:S11]  /*03e0*/  FSETP.NEU.FTZ.AND P0, PT, |R0|, +INF , PT ;  /* 0x7f8000000000780b */ /* 0x000fd60003f1d200 */
[----:B------:R-:W-:Y:S05]  /*03f0*/  @!P1 BRA !P2, `(.L_x_5) ;  /* 0x00000004002c9947 */ /* 0x000fea0005000000 */
[----:B------:R-:W-:-:S04]  /*0400*/  LOP3.LUT P2, RZ, R8, 0x7fffffff, RZ, 0xc0, !PT ;  /* 0x7fffffff08ff7812 */ /* 0x000fc8000784c0ff */
[----:B------:R-:W-:-:S13]  /*0410*/  PLOP3.LUT P1, PT, P1, P2, PT, 0x2f, 0xf2 ;  /* 0x0000000000f2781c */ /* 0x000fda0000f24577 */
[----:B------:R-:W-:Y:S05]  /*0420*/  @P1 BRA `(.L_x_6) ;  /* 0x0000000400181947 */ /* 0x000fea0003800000 */
[----:B------:R-:W-:-:S04]  /*0430*/  LOP3.LUT P1, RZ, R7, 0x7fffffff, RZ, 0xc0, !PT ;  /* 0x7fffffff07ff7812 */ /* 0x000fc8000782c0ff */
[----:B------:R-:W-:-:S13]  /*0440*/  PLOP3.LUT P0, PT, P0, P1, PT, 0x2f, 0xf2 ;  /* 0x0000000000f2781c */ /* 0x000fda0000702577 */
[----:B------:R-:W-:Y:S05]  /*0450*/  @P0 BRA `(.L_x_7) ;  /* 0x0000000400000947 */ /* 0x000fea0003800000 */
[----:B------:R-:W-:Y:S02]  /*0460*/  ISETP.GE.AND P0, PT, R10, RZ, PT ;  /* 0x000000ff0a00720c */ /* 0x000fe40003f06270 */
[----:B------:R-:W-:-:S11]  /*0470*/  ISETP.GE.AND P1, PT, R11, RZ, PT ;  /* 0x000000ff0b00720c */ /* 0x000fd60003f26270 */
[----:B------:R-:W-:Y:S02]  /*0480*/  @P0 IMAD.MOV.U32 R9, RZ, RZ, RZ ;  /* 0x000000ffff090224 */ /* 0x000fe400078e00ff */
[----:B------:R-:W-:Y:S01]  /*0490*/  @!P0 FFMA R8, R0, 1.84467440737095516160e+19, RZ ;  /* 0x5f80000000088823 */ /* 0x000fe200000000ff */
[----:B------:R-:W-:Y:S02]  /*04a0*/  @!P0 IMAD.MOV.U32 R9, RZ, RZ, -0x40 ;  /* 0xffffffc0ff098424 */ /* 0x000fe400078e00ff */
[----:B------:R-:W-:-:S03]  /*04b0*/  @!P1 FFMA R7, R3, 1.84467440737095516160e+19, RZ ;  /* 0x5f80000003079823 */ /* 0x000fc600000000ff */
[----:B------:R-:W-:-:S07]  /*04c0*/  @!P1 IADD3 R9, PT, PT, R9, 0x40, RZ ;  /* 0x0000004009099810 */ /* 0x000fce0007ffe0ff */
.L_x_3:
[----:B------:R-:W-:Y:S01]  /*04d0*/  LEA R0, R6, 0xc0800000, 0x17 ;  /* 0xc080000006007811 */ /* 0x000fe200078eb8ff */
[----:B------:R-:W-:Y:S01]  /*04e0*/  VIADD R5, R5, 0xffffff81 ;  /* 0xffffff8105057836 */ /* 0x000fe20000000000 */
[----:B------:R-:W-:Y:S03]  /*04f0*/  BSSY.RECONVERGENT B2, `(.L_x_8) ;  /* 0x0000035000027945 */ /* 0x000fe60003800200 */
[----:B------:R-:W-:Y:S01]  /*0500*/  IMAD.IADD R7, R7, 0x1, -R0 ;  /* 0x0000000107077824 */ /* 0x000fe200078e0a00 */
[C---:B------:R-:W-:Y:S01]  /*0510*/  IADD3 R6, PT, PT, R5.reuse, 0x7f, -R6 ;  /* 0x0000007f05067810 */ /* 0x040fe20007ffe806 */
[----:B------:R-:W-:Y:S02]  /*0520*/  IMAD R0, R5, -0x800000, R8 ;  /* 0xff80000005007824 */ /* 0x000fe400078e0208 */
[----:B------:R-:W0:Y:S01]  /*0530*/  MUFU.RCP R3, R7 ;  /* 0x0000000700037308 */ /* 0x000e220000001000 */
[----:B------:R-:W-:Y:S01]  /*0540*/  FADD.FTZ R11, -R7, -RZ ;  /* 0x800000ff070b7221 */ /* 0x000fe20000010100 */
[----:B------:R-:W-:-:S03]  /*0550*/  IMAD.IADD R6, R6, 0x1, R9 ;  /* 0x0000000106067824 */ /* 0x000fc600078e0209 */
[----:B0-----:R-:W-:-:S04]  /*0560*/  FFMA R10, R3, R11, 1 ;  /* 0x3f800000030a7423 */ /* 0x001fc8000000000b */
[----:B------:R-:W-:-:S04]  /*0570*/  FFMA R10, R3, R10, R3 ;  /* 0x0000000a030a7223 */ /* 0x000fc80000000003 */
[----:B------:R-:W-:-:S04]  /*0580*/  FFMA R3, R0, R10, RZ ;  /* 0x0000000a00037223 */ /* 0x000fc800000000ff */
[----:B------:R-:W-:-:S04]  /*0590*/  FFMA R8, R11, R3, R0 ;  /* 0x000000030b087223 */ /* 0x000fc80000000000 */
[----:B------:R-:W-:-:S04]  /*05a0*/  FFMA R13, R10, R8, R3 ;  /* 0x000000080a0d7223 */ /* 0x000fc80000000003 */
[----:B------:R-:W-:-:S04]  /*05b0*/  FFMA R8, R11, R13, R0 ;  /* 0x0000000d0b087223 */ /* 0x000fc80000000000 */
[----:B------:R-:W-:-:S05]  /*05c0*/  FFMA R0, R10, R8, R13 ;  /* 0x000000080a007223 */ /* 0x000fca000000000d */
[----:B------:R-:W-:-:S04]  /*05d0*/  SHF.R.U32.HI R3, RZ, 0x17, R0 ;  /* 0x00000017ff037819 */ /* 0x000fc80000011600 */
[----:B------:R-:W-:-:S04]  /*05e0*/  LOP3.LUT R3, R3, 0xff, RZ, 0xc0, !PT ;  /* 0x000000ff03037812 */ /* 0x000fc800078ec0ff */
[----:B------:R-:W-:-:S05]  /*05f0*/  IADD3 R7, PT, PT, R3, R6, RZ ;  /* 0x0000000603077210 */ /* 0x000fca0007ffe0ff */
[----:B------:R-:W-:-:S05]  /*0600*/  VIADD R3, R7, 0xffffffff ;  /* 0xffffffff07037836 */ /* 0x000fca0000000000 */
[----:B------:R-:W-:-:S13]  /*0610*/  ISETP.GE.U32.AND P0, PT, R3, 0xfe, PT ;  /* 0x000000fe0300780c */ /* 0x000fda0003f06070 */
[----:B------:R-:W-:Y:S05]  /*0620*/  @!P0 BRA `(.L_x_9) ;  /* 0x0000000000808947 */ /* 0x000fea0003800000 */
[----:B------:R-:W-:-:S13]  /*0630*/  ISETP.GT.AND P0, PT, R7, 0xfe, PT ;  /* 0x000000fe0700780c */ /* 0x000fda0003f04270 */
[----:B------:R-:W-:Y:S05]  /*0640*/  @P0 BRA `(.L_x_10) ;  /* 0x00000000006c0947 */ /* 0x000fea0003800000 */
[----:B------:R-:W-:-:S13]  /*0650*/  ISETP.GE.AND P0, PT, R7, 0x1, PT ;  /* 0x000000010700780c */ /* 0x000fda0003f06270 */
[----:B------:R-:W-:Y:S05]  /*0660*/  @P0 BRA `(.L_x_11) ;  /* 0x0000000000740947 */ /* 0x000fea0003800000 */
[----:B------:R-:W-:Y:S02]  /*0670*/  ISETP.GE.AND P0, PT, R7, -0x18, PT ;  /* 0xffffffe80700780c */ /* 0x000fe40003f06270 */
[----:B------:R-:W-:-:S11]  /*0680*/  LOP3.LUT R0, R0, 0x80000000, RZ, 0xc0, !PT ;  /* 0x8000000000007812 */ /* 0x000fd600078ec0ff */
[----:B------:R-:W-:Y:S05]  /*0690*/  @!P0 BRA `(.L_x_11) ;  /* 0x0000000000688947 */ /* 0x000fea0003800000 */
[CCC-:B------:R-:W-:Y:S01]  /*06a0*/  FFMA.RZ R3, R10.reuse, R8.reuse, R13.reuse ;  /* 0x000000080a037223 */ /* 0x1c0fe2000000c00d */
[CCC-:B------:R-:W-:Y:S01]  /*06b0*/  FFMA.RM R6, R10.reuse, R8.reuse, R13.reuse ;  /* 0x000000080a067223 */ /* 0x1c0fe2000000400d */
[C---:B------:R-:W-:Y:S02]  /*06c0*/  ISETP.NE.AND P2, PT, R7.reuse, RZ, PT ;  /* 0x000000ff0700720c */ /* 0x040fe40003f45270 */
[----:B------:R-:W-:Y:S02]  /*06d0*/  ISETP.NE.AND P1, PT, R7, RZ, PT ;  /* 0x000000ff0700720c */ /* 0x000fe40003f25270 */
[----:B------:R-:W-:Y:S01]  /*06e0*/  LOP3.LUT R5, R3, 0x7fffff, RZ, 0xc0, !PT ;  /* 0x007fffff03057812 */ /* 0x000fe200078ec0ff */
[----:B------:R-:W-:Y:S01]  /*06f0*/  FFMA.RP R3, R10, R8, R13 ;  /* 0x000000080a037223 */ /* 0x000fe2000000800d */
[----:B------:R-:W-:Y:S02]  /*0700*/  VIADD R8, R7, 0x20 ;  /* 0x0000002007087836 */ /* 0x000fe40000000000 */
[----:B------:R-:W-:Y:S01]  /*0710*/  LOP3.LUT R5, R5, 0x800000, RZ, 0xfc, !PT ;  /* 0x0080000005057812 */ /* 0x000fe200078efcff */
[----:B------:R-:W-:Y:S01]  /*0720*/  IMAD.MOV R7, RZ, RZ, -R7 ;  /* 0x000000ffff077224 */ /* 0x000fe200078e0a07 */
[----:B------:R-:W-:-:S02]  /*0730*/  FSETP.NEU.FTZ.AND P0, PT, R3, R6, PT ;  /* 0x000000060300720b */ /* 0x000fc40003f1d000 */
[----:B------:R-:W-:Y:S02]  /*0740*/  SHF.L.U32 R8, R5, R8, RZ ;  /* 0x0000000805087219 */ /* 0x000fe400000006ff */
[----:B------:R-:W-:Y:S02]  /*0750*/  SEL R6, R7, RZ, P2 ;  /* 0x000000ff07067207 */ /* 0x000fe40001000000 */
[----:B------:R-:W-:Y:S02]  /*0760*/  ISETP.NE.AND P1, PT, R8, RZ, P1 ;  /* 0x000000ff0800720c */ /* 0x000fe40000f25270 */
[----:B------:R-:W-:Y:S02]  /*0770*/  SHF.R.U32.HI R6, RZ, R6, R5 ;  /* 0x00000006ff067219 */ /* 0x000fe40000011605 */
[----:B------:R-:W-:Y:S02]  /*0780*/  PLOP3.LUT P0, PT, P0, P1, PT, 0xf8, 0x8f ;  /* 0x00000000008f781c */ /* 0x000fe40000703f70 */
[----:B------:R-:W-:-:S02]  /*0790*/  SHF.R.U32.HI R8, RZ, 0x1, R6 ;  /* 0x00000001ff087819 */ /* 0x000fc40000011606 */
[----:B------:R-:W-:-:S04]  /*07a0*/  SEL R3, RZ, 0x1, !P0 ;  /* 0x00000001ff037807 */ /* 0x000fc80004000000 */
[----:B------:R-:W-:-:S04]  /*07b0*/  LOP3.LUT R3, R3, 0x1, R8, 0xf8, !PT ;  /* 0x0000000103037812 */ /* 0x000fc800078ef808 */
[----:B------:R-:W-:-:S04]  /*07c0*/  LOP3.LUT R3, R3, R6, RZ, 0xc0, !PT ;  /* 0x0000000603037212 */ /* 0x000fc800078ec0ff */
[----:B------:R-:W-:-:S04]  /*07d0*/  IADD3 R3, PT, PT, R8, R3, RZ ;  /* 0x0000000308037210 */ /* 0x000fc80007ffe0ff */
[----:B------:R-:W-:Y:S01]  /*07e0*/  LOP3.LUT R0, R3, R0, RZ, 0xfc, !PT ;  /* 0x0000000003007212 */ /* 0x000fe200078efcff */
[----:B------:R-:W-:Y:S06]  /*07f0*/  BRA `(.L_x_11) ;  /* 0x0000000000107947 */ /* 0x000fec0003800000 */
.L_x_10:
[----:B------:R-:W-:-:S04]  /*0800*/  LOP3.LUT R0, R0, 0x80000000, RZ, 0xc0, !PT ;  /* 0x8000000000007812 */ /* 0x000fc800078ec0ff */
[----:B------:R-:W-:Y:S01]  /*0810*/  LOP3.LUT R0, R0, 0x7f800000, RZ, 0xfc, !PT ;  /* 0x7f80000000007812 */ /* 0x000fe200078efcff */
[----:B------:R-:W-:Y:S06]  /*0820*/  BRA `(.L_x_11) ;  /* 0x0000000000047947 */ /* 0x000fec0003800000 */
.L_x_9:
[----:B------:R-:W-:-:S07]  /*0830*/  IMAD R0, R6, 0x800000, R0 ;  /* 0x0080000006007824 */ /* 0x000fce00078e0200 */
.L_x_11:
[----:B------:R-:W-:Y:S05]  /*0840*/  BSYNC.RECONVERGENT B2 ;  /* 0x0000000000027941 */ /* 0x000fea0003800200 */
.L_x_8:
[----:B------:R-:W-:Y:S05]  /*0850*/  BRA `(.L_x_12) ;  /* 0x0000000000207947 */ /* 0x000fea0003800000 */
.L_x_7:
[----:B------:R-:W-:-:S04]  /*0860*/  LOP3.LUT R0, R7, 0x80000000, R8, 0x48, !PT ;  /* 0x8000000007007812 */ /* 0x000fc800078e4808 */
[----:B------:R-:W-:Y:S01]  /*0870*/  LOP3.LUT R0, R0, 0x7f800000, RZ, 0xfc, !PT ;  /* 0x7f80000000007812 */ /* 0x000fe200078efcff */
[----:B------:R-:W-:Y:S06]  /*0880*/  BRA `(.L_x_12) ;  /* 0x0000000000147947 */ /* 0x000fec0003800000 */
.L_x_6:
[----:B------:R-:W-:Y:S01]  /*0890*/  LOP3.LUT R0, R7, 0x80000000, R8, 0x48, !PT ;  /* 0x8000000007007812 */ /* 0x000fe200078e4808 */
[----:B------:R-:W-:Y:S06]  /*08a0*/  BRA `(.L_x_12) ;  /* 0x00000000000c7947 */ /* 0x000fec0003800000 */
.L_x_5:
[----:B------:R-:W0:Y:S01]  /*08b0*/  MUFU.RSQ R0, -QNAN ;  /* 0xffc0000000007908 */ /* 0x000e220000001400 */
[----:B------:R-:W-:Y:S05]  /*08c0*/  BRA `(.L_x_12) ;  /* 0x0000000000047947 */ /* 0x000fea0003800000 */
.L_x_4:
[----:B------:R-:W-:-:S07]  /*08d0*/  FADD.FTZ R0, R0, R3 ;  /* 0x0000000300007221 */ /* 0x000fce0000010000 */
.L_x_12:
[----:B------:R-:W-:Y:S05]  /*08e0*/  BSYNC.RECONVERGENT B1 ;  /* 0x0000000000017941 */ /* 0x000fea0003800200 */
.L_x_2:
[----:B------:R-:W-:-:S04]  /*08f0*/  IMAD.MOV.U32 R5, RZ, RZ, 0x0 ;  /* 0x00000000ff057424 */ /* 0x000fc800078e00ff */
[----:B0-----:R-:W-:Y:S05]  /*0900*/  RET.REL.NODEC R4 `(default_function_kernel) ;  /* 0xfffffff404bc7950 */ /* 0x001fea0003c3ffff */
.L_x_13:
[----:B------:R-:W-:-:S00]  /*0910*/  BRA `(.L_x_13) ;  /* 0xfffffffc00fc7947 */ /* 0x000fc0000383ffff */
[----:B------:R-:W-:-:S00]  /*0920*/  NOP ;  /* 0x0000000000007918 */ /* 0x000fc00000000000 */
        /* <DEDUP_REMOVED lines=13> */
.L_x_14:


//--------------------- .nv.shared.reserved.0     --------------------------
	.section	.nv.shared.reserved.0,"aw",@nobits
	.weak		__nv_reservedSMEM_offset_0_alias
	.size		__nv_reservedSMEM_offset_0_alias, 0, 64
	.other		__nv_reservedSMEM_offset_0_alias,@"STO_CUDA_RESERVED_SHARED STV_DEFAULT"
__nv_reservedSMEM_offset_0_alias:
	.zero		0
	.zero		64


//--------------------- .nv.constant0.default_function_kernel --------------------------
	.section	.nv.constant0.default_function_kernel,"a",@progbits
	.sectionflags	@""
	.align	4
.nv.constant0.default_function_kernel:
	.zero		912


//--------------------- SYMBOLS --------------------------

	.type		.nv.reservedSmem.offset0,@object
	.size		.nv.reservedSmem.offset0,0x4
